//
// Generated by NVIDIA NVVM Compiler
//
// Compiler Build ID: CL-36424714
// Cuda compilation tools, release 13.0, V13.0.88
// Based on NVVM 20.0.0
//

.version 9.0
.target sm_100
.address_size 64

	// .globl	_Z7computefiffffffffffffffff
.extern .func  (.param .b32 func_retval0) vprintf
(
	.param .b64 vprintf_param_0,
	.param .b64 vprintf_param_1
)
;
.global .align 1 .b8 $str[7] = {37, 46, 49, 55, 103, 10};

.visible .entry _Z7computefiffffffffffffffff(
	.param .f32 _Z7computefiffffffffffffffff_param_0,
	.param .u32 _Z7computefiffffffffffffffff_param_1,
	.param .f32 _Z7computefiffffffffffffffff_param_2,
	.param .f32 _Z7computefiffffffffffffffff_param_3,
	.param .f32 _Z7computefiffffffffffffffff_param_4,
	.param .f32 _Z7computefiffffffffffffffff_param_5,
	.param .f32 _Z7computefiffffffffffffffff_param_6,
	.param .f32 _Z7computefiffffffffffffffff_param_7,
	.param .f32 _Z7computefiffffffffffffffff_param_8,
	.param .f32 _Z7computefiffffffffffffffff_param_9,
	.param .f32 _Z7computefiffffffffffffffff_param_10,
	.param .f32 _Z7computefiffffffffffffffff_param_11,
	.param .f32 _Z7computefiffffffffffffffff_param_12,
	.param .f32 _Z7computefiffffffffffffffff_param_13,
	.param .f32 _Z7computefiffffffffffffffff_param_14,
	.param .f32 _Z7computefiffffffffffffffff_param_15,
	.param .f32 _Z7computefiffffffffffffffff_param_16,
	.param .f32 _Z7computefiffffffffffffffff_param_17
)
{
	.local .align 8 .b8 	__local_depot0[8];
	.reg .b64 	%SP;
	.reg .b64 	%SPL;
	.reg .pred 	%p<12>;
	.reg .b32 	%r<14>;
	.reg .b32 	%f<54>;
	.reg .b64 	%rd<5>;
	.reg .b64 	%fd<2>;

	mov.u64 	%SPL, __local_depot0;
	cvta.local.u64 	%SP, %SPL;
	ld.param.f32 	%f53, [_Z7computefiffffffffffffffff_param_0];
	ld.param.u32 	%r8, [_Z7computefiffffffffffffffff_param_1];
	ld.param.f32 	%f23, [_Z7computefiffffffffffffffff_param_2];
	ld.param.f32 	%f14, [_Z7computefiffffffffffffffff_param_3];
	ld.param.f32 	%f15, [_Z7computefiffffffffffffffff_param_4];
	ld.param.f32 	%f16, [_Z7computefiffffffffffffffff_param_5];
	ld.param.f32 	%f17, [_Z7computefiffffffffffffffff_param_6];
	ld.param.f32 	%f18, [_Z7computefiffffffffffffffff_param_7];
	ld.param.f32 	%f19, [_Z7computefiffffffffffffffff_param_8];
	ld.param.f32 	%f20, [_Z7computefiffffffffffffffff_param_9];
	ld.param.f32 	%f21, [_Z7computefiffffffffffffffff_param_10];
	ld.param.f32 	%f22, [_Z7computefiffffffffffffffff_param_17];
	div.rn.f32 	%f24, %f23, 0f020EA1FC;
	div.rn.f32 	%f25, %f24, 0f6C98EA28;
	add.f32 	%f26, %f25, 0f021904A7;
	add.f32 	%f27, %f26, 0f1C9F7134;
	setp.leu.f32 	%p1, %f53, %f27;
	setp.lt.s32 	%p2, %r8, 1;
	or.pred  	%p3, %p1, %p2;
	@%p3 bra 	$L__BB0_11;
	mov.f32 	%f29, 0fFF800000;
	fma.rn.f32 	%f30, %f29, 0f7F800000, 0f7F800000;
	mul.f32 	%f31, %f30, 0f3EDE5BD9;
	mov.f32 	%f32, 0f8000000A;
	div.rn.f32 	%f33, %f32, %f31;
	add.f32 	%f1, %f33, 0f8590CFB9;
	add.f32 	%f34, %f15, 0f0000367A;
	add.f32 	%f35, %f17, %f18;
	div.rn.f32 	%f36, %f16, %f35;
	mov.f32 	%f37, 0f85D38F57;
	sub.f32 	%f38, %f37, %f36;
	mov.f32 	%f39, 0fB3DA34B0;
	div.rn.f32 	%f40, %f39, %f38;
	add.f32 	%f2, %f34, %f40;
	mov.f32 	%f41, 0fFBB0F456;
	div.rn.f32 	%f42, %f41, %f19;
	mul.f32 	%f43, %f20, 0f00000000;
	sub.f32 	%f44, %f21, %f43;
	sub.f32 	%f45, %f42, %f44;
	mul.f32 	%f3, %f45, 0f7B4D97D0;
	mov.f32 	%f46, 0f00000000;
	sub.f32 	%f47, %f46, %f22;
	add.f32 	%f4, %f47, 0f49A74900;
	and.b32  	%r1, %r8, 3;
	setp.lt.u32 	%p4, %r8, 4;
	@%p4 bra 	$L__BB0_6;
	setp.lt.f32 	%p5, %f1, %f14;
	selp.f32 	%f5, %f2, %f1, %p5;
	and.b32  	%r9, %r8, 2147483644;
	neg.s32 	%r12, %r9;
$L__BB0_3:
	setp.geu.f32 	%p6, %f5, %f3;
	mov.f32 	%f53, %f5;
	@%p6 bra 	$L__BB0_5;
	sqrt.rn.f32 	%f48, %f4;
	abs.f32 	%f53, %f48;
$L__BB0_5:
	add.s32 	%r12, %r12, 4;
	setp.ne.s32 	%p7, %r12, 0;
	@%p7 bra 	$L__BB0_3;
$L__BB0_6:
	setp.eq.s32 	%p8, %r1, 0;
	@%p8 bra 	$L__BB0_11;
	setp.lt.f32 	%p9, %f1, %f14;
	selp.f32 	%f9, %f2, %f1, %p9;
	neg.s32 	%r13, %r1;
$L__BB0_8:
	.pragma "nounroll";
	setp.geu.f32 	%p10, %f9, %f3;
	mov.f32 	%f53, %f9;
	@%p10 bra 	$L__BB0_10;
	sqrt.rn.f32 	%f49, %f4;
	abs.f32 	%f53, %f49;
$L__BB0_10:
	add.s32 	%r13, %r13, 1;
	setp.ne.s32 	%p11, %r13, 0;
	@%p11 bra 	$L__BB0_8;
$L__BB0_11:
	add.u64 	%rd1, %SP, 0;
	add.u64 	%rd2, %SPL, 0;
	cvt.f64.f32 	%fd1, %f53;
	st.local.f64 	[%rd2], %fd1;
	mov.u64 	%rd3, $str;
	cvta.global.u64 	%rd4, %rd3;
	{ // callseq 0, 0
	.param .b64 param0;
	st.param.b64 	[param0], %rd4;
	.param .b64 param1;
	st.param.b64 	[param1], %rd1;
	.param .b32 retval0;
	call.uni (retval0), 
	vprintf, 
	(
	param0, 
	param1
	);
	ld.param.b32 	%r10, [retval0];
	} // callseq 0
	ret;

}


// ===== COMPILED SASS (sm_100) =====

	.target	sm_100

	.elftype	@"ET_EXEC"


//--------------------- .note.nv.tkinfo           --------------------------
	.section	.note.nv.tkinfo,"",@"SHT_NOTE"
	.sectionflags	@"SHF_NOTE_NV_TKINFO"
	.tkinfo
        /*0018*/ 	.word	0x00000002
        /*0030*/ 	.string	""
        /*0030*/ 	.string	"ptxas"
        /*0030*/ 	.string	"Cuda compilation tools, release 13.0, V13.0.88"
        /*0030*/ 	.string	"Build cuda_13.0.r13.0/compiler.36424714_0"
        /*0030*/ 	.string	"-arch sm_100 -m 64 "



//--------------------- .note.nv.cuinfo           --------------------------
	.section	.note.nv.cuinfo,"",@"SHT_NOTE"
	.sectionflags	@"SHF_NOTE_NV_CUINFO"
        /*0018*/ 	.short	0x0002
        /*001a*/ 	.short	0x0064
        /*001c*/ 	.short	0x0082
	.zero		2


//--------------------- .nv.info                  --------------------------
	.section	.nv.info,"",@"SHT_CUDA_INFO"
	.align	4


	//----- nvinfo : EIATTR_REGCOUNT
	.align		4
        /*0000*/ 	.byte	0x04, 0x2f
        /*0002*/ 	.short	(.L_2 - .L_1)
	.align		4
.L_1:
        /*0004*/ 	.word	index@(_Z7computefiffffffffffffffff)
        /*0008*/ 	.word	0x00000018


	//----- nvinfo : EIATTR_FRAME_SIZE
	.align		4
.L_2:
        /*000c*/ 	.byte	0x04, 0x11
        /*000e*/ 	.short	(.L_4 - .L_3)
	.align		4
.L_3:
        /*0010*/ 	.word	index@($__internal_1_$__cuda_sm3x_div_rn_noftz_f32_slowpath)
        /*0014*/ 	.word	0x00000008


	//----- nvinfo : EIATTR_FRAME_SIZE
	.align		4
.L_4:
        /*0018*/ 	.byte	0x04, 0x11
        /*001a*/ 	.short	(.L_6 - .L_5)
	.align		4
.L_5:
        /*001c*/ 	.word	index@($__internal_0_$__cuda_sm20_sqrt_rn_f32_slowpath)
        /*0020*/ 	.word	0x00000008


	//----- nvinfo : EIATTR_FRAME_SIZE
	.align		4
.L_6:
        /*0024*/ 	.byte	0x04, 0x11
        /*0026*/ 	.short	(.L_8 - .L_7)
	.align		4
.L_7:
        /*0028*/ 	.word	index@(_Z7computefiffffffffffffffff)
        /*002c*/ 	.word	0x00000008


	//----- nvinfo : EIATTR_MIN_STACK_SIZE
	.align		4
.L_8:
        /*0030*/ 	.byte	0x04, 0x12
        /*0032*/ 	.short	(.L_10 - .L_9)
	.align		4
.L_9:
        /*0034*/ 	.word	index@(_Z7computefiffffffffffffffff)
        /*0038*/ 	.word	0x00000008
.L_10:


//--------------------- .nv.compat                --------------------------
	.section	.nv.compat,"",@"SHT_CUDA_COMPAT_INFO"
	.align	4
        /*0000*/ 	.byte	0x02, 0x09, 0x00, 0x00, 0x02, 0x02, 0x01, 0x00, 0x02, 0x05, 0x05, 0x00, 0x03, 0x07, 0x01, 0x01
        /*0010*/ 	.byte	0x02, 0x03, 0x00, 0x00, 0x02, 0x06, 0x01, 0x00, 0x04, 0x0b, 0x08, 0x00, 0x01, 0x00, 0x00, 0x00
        /*0020*/ 	.byte	0x00, 0x00, 0x00, 0x00


//--------------------- .nv.info._Z7computefiffffffffffffffff --------------------------
	.section	.nv.info._Z7computefiffffffffffffffff,"",@"SHT_CUDA_INFO"
	.sectionflags	@""
	.align	4


	//----- nvinfo : EIATTR_CUDA_API_VERSION
	.align		4
        /*0000*/ 	.byte	0x04, 0x37
        /*0002*/ 	.short	(.L_12 - .L_11)
.L_11:
        /*0004*/ 	.word	0x00000082


	//----- nvinfo : EIATTR_KPARAM_INFO
	.align		4
.L_12:
        /*0008*/ 	.byte	0x04, 0x17
        /*000a*/ 	.short	(.L_14 - .L_13)
.L_13:
        /*000c*/ 	.word	0x00000000
        /*0010*/ 	.short	0x0011
        /*0012*/ 	.short	0x0044
        /*0014*/ 	.byte	0x00, 0xf0, 0x11, 0x00


	//----- nvinfo : EIATTR_KPARAM_INFO
	.align		4
.L_14:
        /*0018*/ 	.byte	0x04, 0x17
        /*001a*/ 	.short	(.L_16 - .L_15)
.L_15:
        /*001c*/ 	.word	0x00000000
        /*0020*/ 	.short	0x0010
        /*0022*/ 	.short	0x0040
        /*0024*/ 	.byte	0x00, 0xf0, 0x11, 0x00


	//----- nvinfo : EIATTR_KPARAM_INFO
	.align		4
.L_16:
        /*0028*/ 	.byte	0x04, 0x17
        /*002a*/ 	.short	(.L_18 - .L_17)
.L_17:
        /*002c*/ 	.word	0x00000000
        /*0030*/ 	.short	0x000f
        /*0032*/ 	.short	0x003c
        /*0034*/ 	.byte	0x00, 0xf0, 0x11, 0x00


	//----- nvinfo : EIATTR_KPARAM_INFO
	.align		4
.L_18:
        /*0038*/ 	.byte	0x04, 0x17
        /*003a*/ 	.short	(.L_20 - .L_19)
.L_19:
        /*003c*/ 	.word	0x00000000
        /*0040*/ 	.short	0x000e
        /*0042*/ 	.short	0x0038
        /*0044*/ 	.byte	0x00, 0xf0, 0x11, 0x00


	//----- nvinfo : EIATTR_KPARAM_INFO
	.align		4
.L_20:
        /*0048*/ 	.byte	0x04, 0x17
        /*004a*/ 	.short	(.L_22 - .L_21)
.L_21:
        /*004c*/ 	.word	0x00000000
        /*0050*/ 	.short	0x000d
        /*0052*/ 	.short	0x0034
        /*0054*/ 	.byte	0x00, 0xf0, 0x11, 0x00


	//----- nvinfo : EIATTR_KPARAM_INFO
	.align		4
.L_22:
        /*0058*/ 	.byte	0x04, 0x17
        /*005a*/ 	.short	(.L_24 - .L_23)
.L_23:
        /*005c*/ 	.word	0x00000000
        /*0060*/ 	.short	0x000c
        /*0062*/ 	.short	0x0030
        /*0064*/ 	.byte	0x00, 0xf0, 0x11, 0x00


	//----- nvinfo : EIATTR_KPARAM_INFO
	.align		4
.L_24:
        /*0068*/ 	.byte	0x04, 0x17
        /*006a*/ 	.short	(.L_26 - .L_25)
.L_25:
        /*006c*/ 	.word	0x00000000
        /*0070*/ 	.short	0x000b
        /*0072*/ 	.short	0x002c
        /*0074*/ 	.byte	0x00, 0xf0, 0x11, 0x00


	//----- nvinfo : EIATTR_KPARAM_INFO
	.align		4
.L_26:
        /*0078*/ 	.byte	0x04, 0x17
        /*007a*/ 	.short	(.L_28 - .L_27)
.L_27:
        /*007c*/ 	.word	0x00000000
        /*0080*/ 	.short	0x000a
        /*0082*/ 	.short	0x0028
        /*0084*/ 	.byte	0x00, 0xf0, 0x11, 0x00


	//----- nvinfo : EIATTR_KPARAM_INFO
	.align		4
.L_28:
        /*0088*/ 	.byte	0x04, 0x17
        /*008a*/ 	.short	(.L_30 - .L_29)
.L_29:
        /*008c*/ 	.word	0x00000000
        /*0090*/ 	.short	0x0009
        /*0092*/ 	.short	0x0024
        /*0094*/ 	.byte	0x00, 0xf0, 0x11, 0x00


	//----- nvinfo : EIATTR_KPARAM_INFO
	.align		4
.L_30:
        /*0098*/ 	.byte	0x04, 0x17
        /*009a*/ 	.short	(.L_32 - .L_31)
.L_31:
        /*009c*/ 	.word	0x00000000
        /*00a0*/ 	.short	0x0008
        /*00a2*/ 	.short	0x0020
        /*00a4*/ 	.byte	0x00, 0xf0, 0x11, 0x00


	//----- nvinfo : EIATTR_KPARAM_INFO
	.align		4
.L_32:
        /*00a8*/ 	.byte	0x04, 0x17
        /*00aa*/ 	.short	(.L_34 - .L_33)
.L_33:
        /*00ac*/ 	.word	0x00000000
        /*00b0*/ 	.short	0x0007
        /*00b2*/ 	.short	0x001c
        /*00b4*/ 	.byte	0x00, 0xf0, 0x11, 0x00


	//----- nvinfo : EIATTR_KPARAM_INFO
	.align		4
.L_34:
        /*00b8*/ 	.byte	0x04, 0x17
        /*00ba*/ 	.short	(.L_36 - .L_35)
.L_35:
        /*00bc*/ 	.word	0x00000000
        /*00c0*/ 	.short	0x0006
        /*00c2*/ 	.short	0x0018
        /*00c4*/ 	.byte	0x00, 0xf0, 0x11, 0x00


	//----- nvinfo : EIATTR_KPARAM_INFO
	.align		4
.L_36:
        /*00c8*/ 	.byte	0x04, 0x17
        /*00ca*/ 	.short	(.L_38 - .L_37)
.L_37:
        /*00cc*/ 	.word	0x00000000
        /*00d0*/ 	.short	0x0005
        /*00d2*/ 	.short	0x0014
        /*00d4*/ 	.byte	0x00, 0xf0, 0x11, 0x00


	//----- nvinfo : EIATTR_KPARAM_INFO
	.align		4
.L_38:
        /*00d8*/ 	.byte	0x04, 0x17
        /*00da*/ 	.short	(.L_40 - .L_39)
.L_39:
        /*00dc*/ 	.word	0x00000000
        /*00e0*/ 	.short	0x0004
        /*00e2*/ 	.short	0x0010
        /*00e4*/ 	.byte	0x00, 0xf0, 0x11, 0x00


	//----- nvinfo : EIATTR_KPARAM_INFO
	.align		4
.L_40:
        /*00e8*/ 	.byte	0x04, 0x17
        /*00ea*/ 	.short	(.L_42 - .L_41)
.L_41:
        /*00ec*/ 	.word	0x00000000
        /*00f0*/ 	.short	0x0003
        /*00f2*/ 	.short	0x000c
        /*00f4*/ 	.byte	0x00, 0xf0, 0x11, 0x00


	//----- nvinfo : EIATTR_KPARAM_INFO
	.align		4
.L_42:
        /*00f8*/ 	.byte	0x04, 0x17
        /*00fa*/ 	.short	(.L_44 - .L_43)
.L_43:
        /*00fc*/ 	.word	0x00000000
        /*0100*/ 	.short	0x0002
        /*0102*/ 	.short	0x0008
        /*0104*/ 	.byte	0x00, 0xf0, 0x11, 0x00


	//----- nvinfo : EIATTR_KPARAM_INFO
	.align		4
.L_44:
        /*0108*/ 	.byte	0x04, 0x17
        /*010a*/ 	.short	(.L_46 - .L_45)
.L_45:
        /*010c*/ 	.word	0x00000000
        /*0110*/ 	.short	0x0001
        /*0112*/ 	.short	0x0004
        /*0114*/ 	.byte	0x00, 0xf0, 0x11, 0x00


	//----- nvinfo : EIATTR_KPARAM_INFO
	.align		4
.L_46:
        /*0118*/ 	.byte	0x04, 0x17
        /*011a*/ 	.short	(.L_48 - .L_47)
.L_47:
        /*011c*/ 	.word	0x00000000
        /*0120*/ 	.short	0x0000
        /*0122*/ 	.short	0x0000
        /*0124*/ 	.byte	0x00, 0xf0, 0x11, 0x00


	//----- nvinfo : EIATTR_SPARSE_MMA_MASK
	.align		4
.L_48:
        /*0128*/ 	.byte	0x03, 0x50
        /*012a*/ 	.short	0x0000


	//----- nvinfo : EIATTR_MAXREG_COUNT
	.align		4
        /*012c*/ 	.byte	0x03, 0x1b
        /*012e*/ 	.short	0x00ff


	//----- nvinfo : EIATTR_EXTERNS
	.align		4
        /*0130*/ 	.byte	0x04, 0x0f
        /*0132*/ 	.short	(.L_50 - .L_49)


	//   ....[0]....
	.align		4
.L_49:
        /*0134*/ 	.word	index@(vprintf)


	//----- nvinfo : EIATTR_MERCURY_ISA_VERSION
	.align		4
.L_50:
        /*0138*/ 	.byte	0x03, 0x5f
        /*013a*/ 	.short	0x0101


	//----- nvinfo : EIATTR_VRC_CTA_INIT_COUNT
	.align		4
        /*013c*/ 	.byte	0x02, 0x4a
	.zero		1
	.zero		1


	//----- nvinfo : EIATTR_SYSCALL_OFFSETS
	.align		4
        /*0140*/ 	.byte	0x04, 0x46
        /*0142*/ 	.short	(.L_52 - .L_51)


	//   ....[0]....
.L_51:
        /*0144*/ 	.word	0x00000b30


	//----- nvinfo : EIATTR_EXIT_INSTR_OFFSETS
	.align		4
.L_52:
        /*0148*/ 	.byte	0x04, 0x1c
        /*014a*/ 	.short	(.L_54 - .L_53)


	//   ....[0]....
.L_53:
        /*014c*/ 	.word	0x00000b40


	//----- nvinfo : EIATTR_CRS_STACK_SIZE
	.align		4
.L_54:
        /*0150*/ 	.byte	0x04, 0x1e
        /*0152*/ 	.short	(.L_56 - .L_55)
.L_55:
        /*0154*/ 	.word	0x00000000


	//----- nvinfo : EIATTR_CBANK_PARAM_SIZE
	.align		4
.L_56:
        /*0158*/ 	.byte	0x03, 0x19
        /*015a*/ 	.short	0x0048


	//----- nvinfo : EIATTR_PARAM_CBANK
	.align		4
        /*015c*/ 	.byte	0x04, 0x0a
        /*015e*/ 	.short	(.L_58 - .L_57)
	.align		4
.L_57:
        /*0160*/ 	.word	index@(.nv.constant0._Z7computefiffffffffffffffff)
        /*0164*/ 	.short	0x0380
        /*0166*/ 	.short	0x0048


	//----- nvinfo : EIATTR_SW_WAR
	.align		4
.L_58:
        /*0168*/ 	.byte	0x04, 0x36
        /*016a*/ 	.short	(.L_60 - .L_59)
.L_59:
        /*016c*/ 	.word	0x00000008
.L_60:


//--------------------- .nv.callgraph             --------------------------
	.section	.nv.callgraph,"",@"SHT_CUDA_CALLGRAPH"
	.align	4
	.sectionentsize	8
	.align		4
        /*0000*/ 	.word	0x00000000
	.align		4
        /*0004*/ 	.word	0xffffffff
	.align		4
        /*0008*/ 	.word	index@(_Z7computefiffffffffffffffff)
	.align		4
        /*000c*/ 	.word	index@(vprintf)
	.align		4
        /*0010*/ 	.word	0x00000000
	.align		4
        /*0014*/ 	.word	0xfffffffe
	.align		4
        /*0018*/ 	.word	0x00000000
	.align		4
        /*001c*/ 	.word	0xfffffffd
	.align		4
        /*0020*/ 	.word	0x00000000
	.align		4
        /*0024*/ 	.word	0xfffffffc


//--------------------- .nv.constant4             --------------------------
	.section	.nv.constant4,"a",@progbits
	.align	8
	.align		8
.nv.constant4:
        /*0000*/ 	.dword	vprintf
	.align		8
        /*0008*/ 	.dword	$str


//--------------------- .text._Z7computefiffffffffffffffff --------------------------
	.section	.text._Z7computefiffffffffffffffff,"ax",@progbits
	.align	128
        .global         _Z7computefiffffffffffffffff
        .type           _Z7computefiffffffffffffffff,@function
        .size           _Z7computefiffffffffffffffff,(.L_x_28 - _Z7computefiffffffffffffffff)
        .other          _Z7computefiffffffffffffffff,@"STO_CUDA_ENTRY STV_DEFAULT"
_Z7computefiffffffffffffffff:
.text._Z7computefiffffffffffffffff:
[----:B------:R-:W0:Y:S08]  /*0000*/  LDC R1, c[0x0][0x37c] ;  /* 0x0000df00ff017b82 */ /* 0x000e300000000800 */
[----:B------:R-:W1:Y:S01]  /*0010*/  LDC R4, c[0x0][0x388] ;  /* 0x0000e200ff047b82 */ /* 0x000e620000000800 */
[----:B------:R-:W-:Y:S01]  /*0020*/  HFMA2 R0, -RZ, RZ, 3.135204315185546875e-05, -0.011688232421875 ;  /* 0x020ea1fcff007431 */ /* 0x000fe200000001ff */
[----:B------:R-:W2:Y:S01]  /*0030*/  LDCU UR4, c[0x0][0x2f8] ;  /* 0x00005f00ff0477ac */ /* 0x000ea20008000800 */
[----:B------:R-:W-:Y:S01]  /*0040*/  IMAD.MOV.U32 R3, RZ, RZ, 0x7ce5bca3 ;  /* 0x7ce5bca3ff037424 */ /* 0x000fe200078e00ff */
[----:B0-----:R-:W-:Y:S01]  /*0050*/  IADD3 R1, PT, PT, R1, -0x8, RZ ;  /* 0xfffffff801017810 */ /* 0x001fe20007ffe0ff */
[----:B------:R-:W0:Y:S01]  /*0060*/  LDCU UR5, c[0x0][0x2fc] ;  /* 0x00005f80ff0577ac */ /* 0x000e220008000800 */
[----:B------:R-:W3:Y:S01]  /*0070*/  LDCU UR6, c[0x0][0x380] ;  /* 0x00007000ff0677ac */ /* 0x000ee20008000800 */
[----:B------:R-:W-:-:S04]  /*0080*/  FFMA R0, R3, -R0, 1 ;  /* 0x3f80000003007423 */ /* 0x000fc80000000800 */
[----:B------:R-:W-:Y:S01]  /*0090*/  FFMA R0, R0, R3, 9.54289590240361492848e+36 ;  /* 0x7ce5bca300007423 */ /* 0x000fe20000000003 */
[----:B--2---:R-:W-:Y:S01]  /*00a0*/  IADD3 R6, P1, PT, R1, UR4, RZ ;  /* 0x0000000401067c10 */ /* 0x004fe2000ff3e0ff */
[----:B-1----:R-:W1:Y:S02]  /*00b0*/  FCHK P0, R4, 1.0478999599322698845e-37 ;  /* 0x020ea1fc04007902 */ /* 0x002e640000000000 */
[----:B------:R-:W-:Y:S01]  /*00c0*/  FFMA R3, R0, R4, RZ ;  /* 0x0000000400037223 */ /* 0x000fe200000000ff */
[----:B0-----:R-:W-:-:S03]  /*00d0*/  IADD3.X R7, PT, PT, RZ, UR5, RZ, P1, !PT ;  /* 0x00000005ff077c10 */ /* 0x001fc60008ffe4ff */
[----:B------:R-:W-:-:S04]  /*00e0*/  FFMA R2, R3, -1.0478999599322698845e-37, R4 ;  /* 0x820ea1fc03027823 */ /* 0x000fc80000000004 */
[----:B------:R-:W-:Y:S01]  /*00f0*/  FFMA R3, R0, R2, R3 ;  /* 0x0000000200037223 */ /* 0x000fe20000000003 */
[----:B---3--:R-:W-:Y:S01]  /*0100*/  IMAD.U32 R0, RZ, RZ, UR6 ;  /* 0x00000006ff007e24 */ /* 0x008fe2000f8e00ff */
[----:B-1----:R-:W-:Y:S06]  /*0110*/  @!P0 BRA `(.L_x_0) ;  /* 0x0000000000148947 */ /* 0x002fec0003800000 */
[----:B------:R-:W0:Y:S01]  /*0120*/  LDC R2, c[0x0][0x388] ;  /* 0x0000e200ff027b82 */ /* 0x000e220000000800 */
[----:B------:R-:W-:Y:S01]  /*0130*/  IMAD.MOV.U32 R3, RZ, RZ, 0x20ea1fc ;  /* 0x020ea1fcff037424 */ /* 0x000fe200078e00ff */
[----:B------:R-:W-:-:S07]  /*0140*/  MOV R8, 0x160 ;  /* 0x0000016000087802 */ /* 0x000fce0000000f00 */
[----:B0-----:R-:W-:Y:S05]  /*0150*/  CALL.REL.NOINC `($__internal_1_$__cuda_sm3x_div_rn_noftz_f32_slowpath) ;  /* 0x0000000800dc7944 */ /* 0x001fea0003c00000 */
[----:B------:R-:W-:-:S07]  /*0160*/  MOV R3, R2 ;  /* 0x0000000200037202 */ /* 0x000fce0000000f00 */
.L_x_0:
[----:B------:R-:W-:Y:S01]  /*0170*/  MOV R2, 0x6c98ea28 ;  /* 0x6c98ea2800027802 */ /* 0x000fe20000000f00 */
[----:B------:R-:W-:Y:S01]  /*0180*/  IMAD.MOV.U32 R5, RZ, RZ, 0x12564a19 ;  /* 0x12564a19ff057424 */ /* 0x000fe200078e00ff */
[----:B------:R-:W0:Y:S03]  /*0190*/  FCHK P0, R3, 1.47889996966542463934e+27 ;  /* 0x6c98ea2803007902 */ /* 0x000e260000000000 */
[----:B------:R-:W-:-:S04]  /*01a0*/  FFMA R2, R5, -R2, 1 ;  /* 0x3f80000005027423 */ /* 0x000fc80000000802 */
[----:B------:R-:W-:-:S04]  /*01b0*/  FFMA R2, R2, R5, 6.7617825899706314235e-28 ;  /* 0x12564a1902027423 */ /* 0x000fc80000000005 */
[----:B------:R-:W-:-:S04]  /*01c0*/  FFMA R4, R2, R3, RZ ;  /* 0x0000000302047223 */ /* 0x000fc800000000ff */
[----:B------:R-:W-:-:S04]  /*01d0*/  FFMA R5, R4, -1.47889996966542463934e+27, R3 ;  /* 0xec98ea2804057823 */ /* 0x000fc80000000003 */
[----:B------:R-:W-:Y:S01]  /*01e0*/  FFMA R2, R2, R5, R4 ;  /* 0x0000000502027223 */ /* 0x000fe20000000004 */
[----:B0-----:R-:W-:Y:S06]  /*01f0*/  @!P0 BRA `(.L_x_1) ;  /* 0x0000000000108947 */ /* 0x001fec0003800000 */
[----:B------:R-:W-:Y:S02]  /*0200*/  IMAD.MOV.U32 R2, RZ, RZ, R3 ;  /* 0x000000ffff027224 */ /* 0x000fe400078e0003 */
[----:B------:R-:W-:Y:S01]  /*0210*/  HFMA2 R3, -RZ, RZ, 4704, -3152 ;  /* 0x6c98ea28ff037431 */ /* 0x000fe200000001ff */
[----:B------:R-:W-:-:S07]  /*0220*/  MOV R8, 0x240 ;  /* 0x0000024000087802 */ /* 0x000fce0000000f00 */
[----:B------:R-:W-:Y:S05]  /*0230*/  CALL.REL.NOINC `($__internal_1_$__cuda_sm3x_div_rn_noftz_f32_slowpath) ;  /* 0x0000000800a47944 */ /* 0x000fea0003c00000 */
.L_x_1:
[----:B------:R-:W0:Y:S01]  /*0240*/  LDC.64 R4, c[0x0][0x380] ;  /* 0x0000e000ff047b82 */ /* 0x000e220000000a00 */
[----:B------:R-:W-:-:S04]  /*0250*/  FADD R2, R2, 1.1241999886914932981e-37 ;  /* 0x021904a702027421 */ /* 0x000fc80000000000 */
[----:B------:R-:W-:Y:S01]  /*0260*/  FADD R3, R2, 1.0550999713637142325e-21 ;  /* 0x1c9f713402037421 */ /* 0x000fe20000000000 */
[----:B0-----:R-:W-:-:S04]  /*0270*/  ISETP.GE.AND P0, PT, R5, 0x1, PT ;  /* 0x000000010500780c */ /* 0x001fc80003f06270 */
[----:B------:R-:W-:-:S13]  /*0280*/  FSETP.GEU.OR P0, PT, R3, R4, !P0 ;  /* 0x000000040300720b */ /* 0x000fda000470e400 */
[----:B------:R-:W-:Y:S05]  /*0290*/  @P0 BRA `(.L_x_2) ;  /* 0x0000000800040947 */ /* 0x000fea0003800000 */
[----:B------:R-:W-:Y:S01]  /*02a0*/  IMAD.MOV.U32 R2, RZ, RZ, 0x7f800000 ;  /* 0x7f800000ff027424 */ /* 0x000fe200078e00ff */
[----:B------:R-:W-:Y:S02]  /*02b0*/  UMOV UR4, 0xa ;  /* 0x0000000a00047882 */ /* 0x000fe40000000000 */
[----:B------:R-:W-:Y:S01]  /*02c0*/  MOV R8, UR4 ;  /* 0x0000000400087c02 */ /* 0x000fe20008000f00 */
[----:B------:R-:W-:-:S04]  /*02d0*/  FFMA R2, R2, -R2, +INF ;  /* 0x7f80000002027423 */ /* 0x000fc80000000802 */
[----:B------:R-:W-:-:S04]  /*02e0*/  FMUL R3, R2, 0.43429449200630187988 ;  /* 0x3ede5bd902037820 */ /* 0x000fc80000400000 */
[----:B------:R-:W0:Y:S08]  /*02f0*/  MUFU.RCP R2, R3 ;  /* 0x0000000300027308 */ /* 0x000e300000001000 */
[----:B------:R-:W1:Y:S01]  /*0300*/  FCHK P0, -R8, R3 ;  /* 0x0000000308007302 */ /* 0x000e620000000100 */
[----:B0-----:R-:W-:-:S04]  /*0310*/  FFMA R5, -R3, R2, 1 ;  /* 0x3f80000003057423 */ /* 0x001fc80000000102 */
[----:B------:R-:W-:-:S04]  /*0320*/  FFMA R2, R2, R5, R2 ;  /* 0x0000000502027223 */ /* 0x000fc80000000002 */
[----:B------:R-:W-:-:S04]  /*0330*/  FFMA R4, R2, -1.4012984643248170709e-44, RZ ;  /* 0x8000000a02047823 */ /* 0x000fc800000000ff */
[----:B------:R-:W-:-:S04]  /*0340*/  FFMA R5, -R3, R4, -1.4012984643248170709e-44 ;  /* 0x8000000a03057423 */ /* 0x000fc80000000104 */
[----:B------:R-:W-:Y:S01]  /*0350*/  FFMA R4, R2, R5, R4 ;  /* 0x0000000502047223 */ /* 0x000fe20000000004 */
[----:B-1----:R-:W-:Y:S06]  /*0360*/  @!P0 BRA `(.L_x_3) ;  /* 0x0000000000108947 */ /* 0x002fec0003800000 */
[----:B------:R-:W-:Y:S01]  /*0370*/  IMAD.MOV.U32 R2, RZ, RZ, -0x7ffffff6 ;  /* 0x8000000aff027424 */ /* 0x000fe200078e00ff */
[----:B------:R-:W-:-:S07]  /*0380*/  MOV R8, 0x3a0 ;  /* 0x000003a000087802 */ /* 0x000fce0000000f00 */
[----:B------:R-:W-:Y:S05]  /*0390*/  CALL.REL.NOINC `($__internal_1_$__cuda_sm3x_div_rn_noftz_f32_slowpath) ;  /* 0x00000008004c7944 */ /* 0x000fea0003c00000 */
[----:B------:R-:W-:-:S07]  /*03a0*/  MOV R4, R2 ;  /* 0x0000000200047202 */ /* 0x000fce0000000f00 */
.L_x_3:
[----:B------:R-:W0:Y:S01]  /*03b0*/  LDC.64 R2, c[0x0][0x398] ;  /* 0x0000e600ff027b82 */ /* 0x000e220000000a00 */
[----:B------:R-:W1:Y:S01]  /*03c0*/  LDCU UR4, c[0x0][0x394] ;  /* 0x00007280ff0477ac */ /* 0x000e620008000800 */
[----:B------:R-:W-:Y:S01]  /*03d0*/  FADD R4, R4, -1.3618000174272650508e-35 ;  /* 0x8590cfb904047421 */ /* 0x000fe20000000000 */
[----:B-1----:R-:W-:Y:S02]  /*03e0*/  IMAD.U32 R10, RZ, RZ, UR4 ;  /* 0x00000004ff0a7e24 */ /* 0x002fe4000f8e00ff */
[----:B0-----:R-:W-:-:S04]  /*03f0*/  FADD R3, R2, R3 ;  /* 0x0000000302037221 */ /* 0x001fc80000000000 */
[----:B------:R-:W0:Y:S08]  /*0400*/  MUFU.RCP R2, R3 ;  /* 0x0000000300027308 */ /* 0x000e300000001000 */
[----:B------:R-:W1:Y:S01]  /*0410*/  FCHK P0, R10, R3 ;  /* 0x000000030a007302 */ /* 0x000e620000000000 */
[----:B0-----:R-:W-:-:S04]  /*0420*/  FFMA R5, -R3, R2, 1 ;  /* 0x3f80000003057423 */ /* 0x001fc80000000102 */
[----:B------:R-:W-:-:S04]  /*0430*/  FFMA R2, R2, R5, R2 ;  /* 0x0000000502027223 */ /* 0x000fc80000000002 */
[----:B------:R-:W-:-:S04]  /*0440*/  FFMA R5, R2, UR4, RZ ;  /* 0x0000000402057c23 */ /* 0x000fc800080000ff */
[----:B------:R-:W-:-:S04]  /*0450*/  FFMA R8, -R3, R5, UR4 ;  /* 0x0000000403087e23 */ /* 0x000fc80008000105 */
[----:B------:R-:W-:Y:S01]  /*0460*/  FFMA R2, R2, R8, R5 ;  /* 0x0000000802027223 */ /* 0x000fe20000000005 */
[----:B-1----:R-:W-:Y:S06]  /*0470*/  @!P0 BRA `(.L_x_4) ;  /* 0x00000000000c8947 */ /* 0x002fec0003800000 */
[----:B------:R-:W0:Y:S01]  /*0480*/  LDC R2, c[0x0][0x394] ;  /* 0x0000e500ff027b82 */ /* 0x000e220000000800 */
[----:B------:R-:W-:-:S07]  /*0490*/  MOV R8, 0x4b0 ;  /* 0x000004b000087802 */ /* 0x000fce0000000f00 */
[----:B0-----:R-:W-:Y:S05]  /*04a0*/  CALL.REL.NOINC `($__internal_1_$__cuda_sm3x_div_rn_noftz_f32_slowpath) ;  /* 0x0000000800087944 */ /* 0x001fea0003c00000 */
.L_x_4:
[----:B------:R-:W-:Y:S01]  /*04b0*/  FADD R9, -R2, -1.9894999384560173877e-35 ;  /* 0x85d38f5702097421 */ /* 0x000fe20000000100 */
[----:B------:R-:W0:Y:S01]  /*04c0*/  LDC R5, c[0x0][0x390] ;  /* 0x0000e400ff057b82 */ /* 0x000e220000000800 */
[----:B------:R-:W-:Y:S02]  /*04d0*/  UMOV UR4, 0x33da34b0 ;  /* 0x33da34b000047882 */ /* 0x000fe40000000000 */
[----:B------:R-:W1:Y:S01]  /*04e0*/  MUFU.RCP R2, R9 ;  /* 0x0000000900027308 */ /* 0x000e620000001000 */
[----:B------:R-:W-:-:S07]  /*04f0*/  MOV R10, UR4 ;  /* 0x00000004000a7c02 */ /* 0x000fce0008000f00 */
[----:B------:R-:W2:Y:S01]  /*0500*/  FCHK P0, -R10, R9 ;  /* 0x000000090a007302 */ /* 0x000ea20000000100 */
[----:B-1----:R-:W-:-:S04]  /*0510*/  FFMA R3, -R9, R2, 1 ;  /* 0x3f80000009037423 */ /* 0x002fc80000000102 */
[----:B------:R-:W-:Y:S01]  /*0520*/  FFMA R2, R2, R3, R2 ;  /* 0x0000000302027223 */ /* 0x000fe20000000002 */
[----:B0-----:R-:W-:-:S03]  /*0530*/  FADD R5, R5, 1.9542508383473898871e-41 ;  /* 0x0000367a05057421 */ /* 0x001fc60000000000 */
[----:B------:R-:W-:-:S04]  /*0540*/  FFMA R3, R2, -1.0160999863728648052e-07, RZ ;  /* 0xb3da34b002037823 */ /* 0x000fc800000000ff */
[----:B------:R-:W-:-:S04]  /*0550*/  FFMA R8, -R9, R3, -1.0160999863728648052e-07 ;  /* 0xb3da34b009087423 */ /* 0x000fc80000000103 */
[----:B------:R-:W-:Y:S01]  /*0560*/  FFMA R8, R2, R8, R3 ;  /* 0x0000000802087223 */ /* 0x000fe20000000003 */
[----:B--2---:R-:W-:Y:S06]  /*0570*/  @!P0 BRA `(.L_x_5) ;  /* 0x0000000000148947 */ /* 0x004fec0003800000 */
[----:B------:R-:W-:Y:S02]  /*0580*/  HFMA2 R2, -RZ, RZ, -0.245361328125, 0.29296875 ;  /* 0xb3da34b0ff027431 */ /* 0x000fe400000001ff */
[----:B------:R-:W-:Y:S01]  /*0590*/  IMAD.MOV.U32 R3, RZ, RZ, R9 ;  /* 0x000000ffff037224 */ /* 0x000fe200078e0009 */
[----:B------:R-:W-:-:S07]  /*05a0*/  MOV R8, 0x5c0 ;  /* 0x000005c000087802 */ /* 0x000fce0000000f00 */
[----:B------:R-:W-:Y:S05]  /*05b0*/  CALL.REL.NOINC `($__internal_1_$__cuda_sm3x_div_rn_noftz_f32_slowpath) ;  /* 0x0000000400c47944 */ /* 0x000fea0003c00000 */
[----:B------:R-:W-:-:S07]  /*05c0*/  IMAD.MOV.U32 R8, RZ, RZ, R2 ;  /* 0x000000ffff087224 */ /* 0x000fce00078e0002 */
.L_x_5:
[----:B------:R-:W0:Y:S01]  /*05d0*/  LDC R9, c[0x0][0x3a0] ;  /* 0x0000e800ff097b82 */ /* 0x000e220000000800 */
[----:B------:R-:W-:Y:S01]  /*05e0*/  UMOV UR4, 0x7bb0f456 ;  /* 0x7bb0f45600047882 */ /* 0x000fe20000000000 */
[----:B------:R-:W-:Y:S01]  /*05f0*/  FADD R5, R8, R5 ;  /* 0x0000000508057221 */ /* 0x000fe20000000000 */
[----:B------:R-:W-:Y:S01]  /*0600*/  MOV R12, UR4 ;  /* 0x00000004000c7c02 */ /* 0x000fe20008000f00 */
[----:B0-----:R-:W0:Y:S08]  /*0610*/  MUFU.RCP R2, R9 ;  /* 0x0000000900027308 */ /* 0x001e300000001000 */
[----:B------:R-:W1:Y:S01]  /*0620*/  FCHK P0, -R12, R9 ;  /* 0x000000090c007302 */ /* 0x000e620000000100 */
[----:B0-----:R-:W-:-:S04]  /*0630*/  FFMA R3, R2, -R9, 1 ;  /* 0x3f80000002037423 */ /* 0x001fc80000000809 */
[----:B------:R-:W-:-:S04]  /*0640*/  FFMA R2, R2, R3, R2 ;  /* 0x0000000302027223 */ /* 0x000fc80000000002 */
[----:B------:R-:W-:-:S04]  /*0650*/  FFMA R3, R2, -1.83759993733479379388e+36, RZ ;  /* 0xfbb0f45602037823 */ /* 0x000fc800000000ff */
[----:B------:R-:W-:-:S04]  /*0660*/  FFMA R10, R3, -R9, -1.83759993733479379388e+36 ;  /* 0xfbb0f456030a7423 */ /* 0x000fc80000000809 */
[----:B------:R-:W-:Y:S01]  /*0670*/  FFMA R3, R2, R10, R3 ;  /* 0x0000000a02037223 */ /* 0x000fe20000000003 */
[----:B-1----:R-:W-:Y:S06]  /*0680*/  @!P0 BRA `(.L_x_6) ;  /* 0x0000000000148947 */ /* 0x002fec0003800000 */
[----:B------:R-:W0:Y:S01]  /*0690*/  LDC R3, c[0x0][0x3a0] ;  /* 0x0000e800ff037b82 */ /* 0x000e220000000800 */
[----:B------:R-:W-:Y:S01]  /*06a0*/  IMAD.MOV.U32 R2, RZ, RZ, -0x44f0baa ;  /* 0xfbb0f456ff027424 */ /* 0x000fe200078e00ff */
[----:B------:R-:W-:-:S07]  /*06b0*/  MOV R8, 0x6d0 ;  /* 0x000006d000087802 */ /* 0x000fce0000000f00 */
[----:B0-----:R-:W-:Y:S05]  /*06c0*/  CALL.REL.NOINC `($__internal_1_$__cuda_sm3x_div_rn_noftz_f32_slowpath) ;  /* 0x0000000400807944 */ /* 0x001fea0003c00000 */
[----:B------:R-:W-:-:S07]  /*06d0*/  MOV R3, R2 ;  /* 0x0000000200037202 */ /* 0x000fce0000000f00 */
.L_x_6:
[----:B------:R-:W0:Y:S01]  /*06e0*/  LDC R2, c[0x0][0x3a8] ;  /* 0x0000ea00ff027b82 */ /* 0x000e220000000800 */
[----:B------:R-:W1:Y:S01]  /*06f0*/  LDCU UR5, c[0x0][0x384] ;  /* 0x00007080ff0577ac */ /* 0x000e620008000800 */
[----:B------:R-:W0:Y:S01]  /*0700*/  LDCU UR4, c[0x0][0x3a4] ;  /* 0x00007480ff0477ac */ /* 0x000e220008000800 */
[----:B------:R-:W2:Y:S01]  /*0710*/  LDCU UR6, c[0x0][0x3c4] ;  /* 0x00007880ff0677ac */ /* 0x000ea20008000800 */
[----:B-1----:R-:W-:Y:S01]  /*0720*/  UISETP.GE.U32.AND UP0, UPT, UR5, 0x4, UPT ;  /* 0x000000040500788c */ /* 0x002fe2000bf06070 */
[----:B0-----:R-:W-:Y:S01]  /*0730*/  FFMA R2, RZ, -UR4, R2 ;  /* 0x80000004ff027c23 */ /* 0x001fe20008000002 */
[----:B------:R-:W-:Y:S01]  /*0740*/  ULOP3.LUT UR4, UR5, 0x3, URZ, 0xc0, !UPT ;  /* 0x0000000305047892 */ /* 0x000fe2000f8ec0ff */
[----:B--2---:R-:W-:Y:S02]  /*0750*/  FADD R8, RZ, -UR6 ;  /* 0x80000006ff087e21 */ /* 0x004fe40008000000 */
[----:B------:R-:W-:Y:S02]  /*0760*/  FADD R3, -R2, R3 ;  /* 0x0000000302037221 */ /* 0x000fe40000000100 */
[----:B------:R-:W-:-:S02]  /*0770*/  FADD R2, R8, 1370400 ;  /* 0x49a7490008027421 */ /* 0x000fc40000000000 */
[----:B------:R-:W-:Y:S01]  /*0780*/  FMUL R3, R3, 1.06749997930759403306e+36 ;  /* 0x7b4d97d003037820 */ /* 0x000fe20000400000 */
[----:B------:R-:W-:Y:S06]  /*0790*/  BRA.U !UP0, `(.L_x_7) ;  /* 0x0000000108607547 */ /* 0x000fec000b800000 */
[----:B------:R-:W0:Y:S01]  /*07a0*/  LDCU UR6, c[0x0][0x38c] ;  /* 0x00007180ff0677ac */ /* 0x000e220008000800 */
[----:B------:R-:W-:-:S04]  /*07b0*/  ULOP3.LUT UR5, UR5, 0x7ffffffc, URZ, 0xc0, !UPT ;  /* 0x7ffffffc05057892 */ /* 0x000fc8000f8ec0ff */
[----:B------:R-:W-:Y:S01]  /*07c0*/  UIADD3 UR5, UPT, UPT, -UR5, URZ, URZ ;  /* 0x000000ff05057290 */ /* 0x000fe2000fffe1ff */
[----:B0-----:R-:W-:-:S04]  /*07d0*/  FSETP.GEU.AND P0, PT, R4, UR6, PT ;  /* 0x0000000604007c0b */ /* 0x001fc8000bf0e000 */
[----:B------:R-:W-:-:S09]  /*07e0*/  FSEL R12, R5, R4, !P0 ;  /* 0x00000004050c7208 */ /* 0x000fd20004000000 */
.L_x_11:
[----:B------:R-:W-:Y:S01]  /*07f0*/  FSETP.GEU.AND P0, PT, R12, R3, PT ;  /* 0x000000030c00720b */ /* 0x000fe20003f0e000 */
[----:B------:R-:W-:Y:S01]  /*0800*/  UIADD3 UR5, UPT, UPT, UR5, 0x4, URZ ;  /* 0x0000000405057890 */ /* 0x000fe2000fffe0ff */
[----:B------:R-:W-:-:S03]  /*0810*/  IMAD.MOV.U32 R0, RZ, RZ, R12 ;  /* 0x000000ffff007224 */ /* 0x000fc600078e000c */
[----:B------:R-:W-:-:S08]  /*0820*/  UISETP.NE.AND UP0, UPT, UR5, URZ, UPT ;  /* 0x000000ff0500728c */ /* 0x000fd0000bf05270 */
[----:B------:R-:W-:Y:S05]  /*0830*/  @P0 BRA `(.L_x_8) ;  /* 0x0000000000340947 */ /* 0x000fea0003800000 */
[----:B------:R-:W-:Y:S01]  /*0840*/  IADD3 R0, PT, PT, R2, -0xd000000, RZ ;  /* 0xf300000002007810 */ /* 0x000fe20007ffe0ff */
[----:B------:R0:W1:Y:S03]  /*0850*/  MUFU.RSQ R9, R2 ;  /* 0x0000000200097308 */ /* 0x0000660000001400 */
[----:B------:R-:W-:-:S13]  /*0860*/  ISETP.GT.U32.AND P0, PT, R0, 0x727fffff, PT ;  /* 0x727fffff0000780c */ /* 0x000fda0003f04070 */
[----:B0-----:R-:W-:Y:S05]  /*0870*/  @!P0 BRA `(.L_x_9) ;  /* 0x0000000000108947 */ /* 0x001fea0003800000 */
[----:B------:R-:W-:Y:S01]  /*0880*/  IMAD.MOV.U32 R0, RZ, RZ, R2 ;  /* 0x000000ffff007224 */ /* 0x000fe200078e0002 */
[----:B------:R-:W-:-:S07]  /*0890*/  MOV R10, 0x8b0 ;  /* 0x000008b0000a7802 */ /* 0x000fce0000000f00 */
[----:B-1----:R-:W-:Y:S05]  /*08a0*/  CALL.REL.NOINC `($__internal_0_$__cuda_sm20_sqrt_rn_f32_slowpath) ;  /* 0x0000000000a87944 */ /* 0x002fea0003c00000 */
[----:B------:R-:W-:Y:S05]  /*08b0*/  BRA `(.L_x_10) ;  /* 0x0000000000107947 */ /* 0x000fea0003800000 */
.L_x_9:
[----:B-1----:R-:W-:Y:S01]  /*08c0*/  FMUL.FTZ R11, R2, R9 ;  /* 0x00000009020b7220 */ /* 0x002fe20000410000 */
[----:B------:R-:W-:-:S03]  /*08d0*/  FMUL.FTZ R9, R9, 0.5 ;  /* 0x3f00000009097820 */ /* 0x000fc60000410000 */
[----:B------:R-:W-:-:S04]  /*08e0*/  FFMA R0, -R11, R11, R2 ;  /* 0x0000000b0b007223 */ /* 0x000fc80000000102 */
[----:B------:R-:W-:-:S07]  /*08f0*/  FFMA R0, R0, R9, R11 ;  /* 0x0000000900007223 */ /* 0x000fce000000000b */
.L_x_10:
[----:B------:R-:W-:-:S07]  /*0900*/  FADD R0, |R0|, -RZ ;  /* 0x800000ff00007221 */ /* 0x000fce0000000200 */
.L_x_8:
[----:B------:R-:W-:Y:S05]  /*0910*/  BRA.U UP0, `(.L_x_11) ;  /* 0xfffffffd00b47547 */ /* 0x000fea000b83ffff */
.L_x_7:
[----:B------:R-:W-:-:S09]  /*0920*/  UISETP.NE.AND UP0, UPT, UR4, URZ, UPT ;  /* 0x000000ff0400728c */ /* 0x000fd2000bf05270 */
[----:B------:R-:W-:Y:S05]  /*0930*/  BRA.U !UP0, `(.L_x_2) ;  /* 0x00000001085c7547 */ /* 0x000fea000b800000 */
[----:B------:R-:W0:Y:S01]  /*0940*/  LDCU UR5, c[0x0][0x38c] ;  /* 0x00007180ff0577ac */ /* 0x000e220008000800 */
[----:B------:R-:W-:Y:S01]  /*0950*/  UIADD3 UR4, UPT, UPT, -UR4, URZ, URZ ;  /* 0x000000ff04047290 */ /* 0x000fe2000fffe1ff */
[----:B0-----:R-:W-:-:S04]  /*0960*/  FSETP.GEU.AND P0, PT, R4, UR5, PT ;  /* 0x0000000504007c0b */ /* 0x001fc8000bf0e000 */
[----:B------:R-:W-:-:S09]  /*0970*/  FSEL R4, R5, R4, !P0 ;  /* 0x0000000405047208 */ /* 0x000fd20004000000 */
.L_x_15:
[----:B------:R-:W-:Y:S01]  /*0980*/  FSETP.GEU.AND P0, PT, R4, R3, PT ;  /* 0x000000030400720b */ /* 0x000fe20003f0e000 */
[----:B------:R-:W-:Y:S01]  /*0990*/  UIADD3 UR4, UPT, UPT, UR4, 0x1, URZ ;  /* 0x0000000104047890 */ /* 0x000fe2000fffe0ff */
[----:B------:R-:W-:-:S03]  /*09a0*/  MOV R0, R4 ;  /* 0x0000000400007202 */ /* 0x000fc60000000f00 */
[----:B------:R-:W-:-:S08]  /*09b0*/  UISETP.NE.AND UP0, UPT, UR4, URZ, UPT ;  /* 0x000000ff0400728c */ /* 0x000fd0000bf05270 */
[----:B------:R-:W-:Y:S05]  /*09c0*/  @P0 BRA `(.L_x_12) ;  /* 0x0000000000340947 */ /* 0x000fea0003800000 */
[----:B------:R-:W-:Y:S01]  /*09d0*/  VIADD R0, R2, 0xf3000000 ;  /* 0xf300000002007836 */ /* 0x000fe20000000000 */
[----:B------:R0:W1:Y:S04]  /*09e0*/  MUFU.RSQ R5, R2 ;  /* 0x0000000200057308 */ /* 0x0000680000001400 */
[----:B------:R-:W-:-:S13]  /*09f0*/  ISETP.GT.U32.AND P0, PT, R0, 0x727fffff, PT ;  /* 0x727fffff0000780c */ /* 0x000fda0003f04070 */
[----:B01----:R-:W-:Y:S05]  /*0a00*/  @!P0 BRA `(.L_x_13) ;  /* 0x0000000000108947 */ /* 0x003fea0003800000 */
[----:B------:R-:W-:Y:S02]  /*0a10*/  MOV R0, R2 ;  /* 0x0000000200007202 */ /* 0x000fe40000000f00 */
[----:B------:R-:W-:-:S07]  /*0a20*/  MOV R10, 0xa40 ;  /* 0x00000a40000a7802 */ /* 0x000fce0000000f00 */
[----:B------:R-:W-:Y:S05]  /*0a30*/  CALL.REL.NOINC `($__internal_0_$__cuda_sm20_sqrt_rn_f32_slowpath) ;  /* 0x0000000000447944 */ /* 0x000fea0003c00000 */
[----:B------:R-:W-:Y:S05]  /*0a40*/  BRA `(.L_x_14) ;  /* 0x0000000000107947 */ /* 0x000fea0003800000 */
.L_x_13:
[----:B------:R-:W-:Y:S01]  /*0a50*/  FMUL.FTZ R9, R2, R5 ;  /* 0x0000000502097220 */ /* 0x000fe20000410000 */
[----:B------:R-:W-:-:S03]  /*0a60*/  FMUL.FTZ R5, R5, 0.5 ;  /* 0x3f00000005057820 */ /* 0x000fc60000410000 */
[----:B------:R-:W-:-:S04]  /*0a70*/  FFMA R0, -R9, R9, R2 ;  /* 0x0000000909007223 */ /* 0x000fc80000000102 */
[----:B------:R-:W-:-:S07]  /*0a80*/  FFMA R0, R0, R5, R9 ;  /* 0x0000000500007223 */ /* 0x000fce0000000009 */
.L_x_14:
[----:B------:R-:W-:-:S07]  /*0a90*/  FADD R0, |R0|, -RZ ;  /* 0x800000ff00007221 */ /* 0x000fce0000000200 */
.L_x_12:
[----:B------:R-:W-:Y:S05]  /*0aa0*/  BRA.U UP0, `(.L_x_15) ;  /* 0xfffffffd00b47547 */ /* 0x000fea000b83ffff */
.L_x_2:
[----:B------:R-:W0:Y:S01]  /*0ab0*/  F2F.F64.F32 R2, R0 ;  /* 0x0000000000027310 */ /* 0x000e220000201800 */
[----:B------:R-:W-:Y:S01]  /*0ac0*/  MOV R8, 0x0 ;  /* 0x0000000000087802 */ /* 0x000fe20000000f00 */
[----:B------:R-:W1:Y:S05]  /*0ad0*/  LDCU.64 UR4, c[0x4][0x8] ;  /* 0x01000100ff0477ac */ /* 0x000e6a0008000a00 */
[----:B------:R-:W2:Y:S01]  /*0ae0*/  LDC.64 R8, c[0x4][R8] ;  /* 0x0100000008087b82 */ /* 0x000ea20000000a00 */
[----:B0-----:R0:W-:Y:S01]  /*0af0*/  STL.64 [R1], R2 ;  /* 0x0000000201007387 */ /* 0x0011e20000100a00 */
[----:B-1----:R-:W-:Y:S01]  /*0b00*/  IMAD.U32 R4, RZ, RZ, UR4 ;  /* 0x00000004ff047e24 */ /* 0x002fe2000f8e00ff */
[----:B------:R-:W-:-:S07]  /*0b10*/  MOV R5, UR5 ;  /* 0x0000000500057c02 */ /* 0x000fce0008000f00 */
[----:B------:R-:W-:-:S07]  /*0b20*/  LEPC R20, `(.L_x_16) ;  /* 0x000000001014794e */ /* 0x000fce0000000000 */
[----:B0-2---:R-:W-:Y:S05]  /*0b30*/  CALL.ABS.NOINC R8 ;  /* 0x0000000008007343 */ /* 0x005fea0003c00000 */
.L_x_16:
[----:B------:R-:W-:Y:S05]  /*0b40*/  EXIT ;  /* 0x000000000000794d */ /* 0x000fea0003800000 */
        .weak           $__internal_0_$__cuda_sm20_sqrt_rn_f32_slowpath
        .type           $__internal_0_$__cuda_sm20_sqrt_rn_f32_slowpath,@function
        .size           $__internal_0_$__cuda_sm20_sqrt_rn_f32_slowpath,($__internal_1_$__cuda_sm3x_div_rn_noftz_f32_slowpath - $__internal_0_$__cuda_sm20_sqrt_rn_f32_slowpath)
$__internal_0_$__cuda_sm20_sqrt_rn_f32_slowpath:
[----:B------:R-:W-:-:S13]  /*0b50*/  LOP3.LUT P0, RZ, R0, 0x7fffffff, RZ, 0xc0, !PT ;  /* 0x7fffffff00ff7812 */ /* 0x000fda000780c0ff */
[----:B------:R-:W-:Y:S01]  /*0b60*/  @!P0 IMAD.MOV.U32 R8, RZ, RZ, R0 ;  /* 0x000000ffff088224 */ /* 0x000fe200078e0000 */
[----:B------:R-:W-:Y:S06]  /*0b70*/  @!P0 BRA `(.L_x_17) ;  /* 0x0000000000448947 */ /* 0x000fec0003800000 */
[----:B------:R-:W-:-:S13]  /*0b80*/  FSETP.GEU.FTZ.AND P0, PT, R0, RZ, PT ;  /* 0x000000ff0000720b */ /* 0x000fda0003f1e000 */
[----:B------:R-:W-:Y:S01]  /*0b90*/  @!P0 MOV R8, 0x7fffffff ;  /* 0x7fffffff00088802 */ /* 0x000fe20000000f00 */
[----:B------:R-:W-:Y:S06]  /*0ba0*/  @!P0 BRA `(.L_x_17) ;  /* 0x0000000000388947 */ /* 0x000fec0003800000 */
[----:B------:R-:W-:-:S13]  /*0bb0*/  FSETP.GTU.FTZ.AND P0, PT, |R0|, +INF , PT ;  /* 0x7f8000000000780b */ /* 0x000fda0003f1c200 */
[----:B------:R-:W-:Y:S01]  /*0bc0*/  @P0 FADD.FTZ R8, R0, 1 ;  /* 0x3f80000000080421 */ /* 0x000fe20000010000 */
[----:B------:R-:W-:Y:S06]  /*0bd0*/  @P0 BRA `(.L_x_17) ;  /* 0x00000000002c0947 */ /* 0x000fec0003800000 */
[----:B------:R-:W-:-:S13]  /*0be0*/  FSETP.NEU.FTZ.AND P0, PT, |R0|, +INF , PT ;  /* 0x7f8000000000780b */ /* 0x000fda0003f1d200 */
[----:B------:R-:W-:Y:S01]  /*0bf0*/  @!P0 IMAD.MOV.U32 R8, RZ, RZ, R0 ;  /* 0x000000ffff088224 */ /* 0x000fe200078e0000 */
[----:B------:R-:W-:Y:S06]  /*0c00*/  @!P0 BRA `(.L_x_17) ;  /* 0x0000000000208947 */ /* 0x000fec0003800000 */
[----:B------:R-:W-:-:S04]  /*0c10*/  FFMA R0, R0, 1.84467440737095516160e+19, RZ ;  /* 0x5f80000000007823 */ /* 0x000fc800000000ff */
[----:B------:R-:W0:Y:S02]  /*0c20*/  MUFU.RSQ R9, R0 ;  /* 0x0000000000097308 */ /* 0x000e240000001400 */
[----:B0-----:R-:W-:Y:S01]  /*0c30*/  FMUL.FTZ R11, R0, R9 ;  /* 0x00000009000b7220 */ /* 0x001fe20000410000 */
[----:B------:R-:W-:-:S03]  /*0c40*/  FMUL.FTZ R9, R9, 0.5 ;  /* 0x3f00000009097820 */ /* 0x000fc60000410000 */
[----:B------:R-:W-:-:S04]  /*0c50*/  FADD.FTZ R8, -R11, -RZ ;  /* 0x800000ff0b087221 */ /* 0x000fc80000010100 */
[----:B------:R-:W-:-:S04]  /*0c60*/  FFMA R8, R11, R8, R0 ;  /* 0x000000080b087223 */ /* 0x000fc80000000000 */
[----:B------:R-:W-:-:S04]  /*0c70*/  FFMA R8, R8, R9, R11 ;  /* 0x0000000908087223 */ /* 0x000fc8000000000b */
[----:B------:R-:W-:-:S07]  /*0c80*/  FMUL.FTZ R8, R8, 2.3283064365386962891e-10 ;  /* 0x2f80000008087820 */ /* 0x000fce0000410000 */
.L_x_17:
[----:B------:R-:W-:Y:S01]  /*0c90*/  HFMA2 R9, -RZ, RZ, 0, 0 ;  /* 0x00000000ff097431 */ /* 0x000fe200000001ff */
[----:B------:R-:W-:Y:S01]  /*0ca0*/  MOV R0, R8 ;  /* 0x0000000800007202 */ /* 0x000fe20000000f00 */
[----:B------:R-:W-:-:S04]  /*0cb0*/  IMAD.MOV.U32 R8, RZ, RZ, R10 ;  /* 0x000000ffff087224 */ /* 0x000fc800078e000a */
[----:B------:R-:W-:Y:S05]  /*0cc0*/  RET.REL.NODEC R8 `(_Z7computefiffffffffffffffff) ;  /* 0xfffffff008cc7950 */ /* 0x000fea0003c3ffff */
        .weak           $__internal_1_$__cuda_sm3x_div_rn_noftz_f32_slowpath
        .type           $__internal_1_$__cuda_sm3x_div_rn_noftz_f32_slowpath,@function
        .size           $__internal_1_$__cuda_sm3x_div_rn_noftz_f32_slowpath,(.L_x_28 - $__internal_1_$__cuda_sm3x_div_rn_noftz_f32_slowpath)
$__internal_1_$__cuda_sm3x_div_rn_noftz_f32_slowpath:
[----:B------:R-:W-:Y:S02]  /*0cd0*/  SHF.R.U32.HI R10, RZ, 0x17, R3 ;  /* 0x00000017ff0a7819 */ /* 0x000fe40000011603 */
[----:B------:R-:W-:Y:S02]  /*0ce0*/  SHF.R.U32.HI R9, RZ, 0x17, R2 ;  /* 0x00000017ff097819 */ /* 0x000fe40000011602 */
[----:B------:R-:W-:Y:S02]  /*0cf0*/  LOP3.LUT R10, R10, 0xff, RZ, 0xc0, !PT ;  /* 0x000000ff0a0a7812 */ /* 0x000fe400078ec0ff */
[----:B------:R-:W-:-:S03]  /*0d00*/  LOP3.LUT R14, R9, 0xff, RZ, 0xc0, !PT ;  /* 0x000000ff090e7812 */ /* 0x000fc600078ec0ff */
[----:B------:R-:W-:Y:S01]  /*0d10*/  VIADD R12, R10, 0xffffffff ;  /* 0xffffffff0a0c7836 */ /* 0x000fe20000000000 */
[----:B------:R-:W-:-:S04]  /*0d20*/  IADD3 R11, PT, PT, R14, -0x1, RZ ;  /* 0xffffffff0e0b7810 */ /* 0x000fc80007ffe0ff */
[----:B------:R-:W-:-:S04]  /*0d30*/  ISETP.GT.U32.AND P0, PT, R12, 0xfd, PT ;  /* 0x000000fd0c00780c */ /* 0x000fc80003f04070 */
[----:B------:R-:W-:-:S13]  /*0d40*/  ISETP.GT.U32.OR P0, PT, R11, 0xfd, P0 ;  /* 0x000000fd0b00780c */ /* 0x000fda0000704470 */
[----:B------:R-:W-:Y:S01]  /*0d50*/  @!P0 IMAD.MOV.U32 R9, RZ, RZ, RZ ;  /* 0x000000ffff098224 */ /* 0x000fe200078e00ff */
[----:B------:R-:W-:Y:S06]  /*0d60*/  @!P0 BRA `(.L_x_18) ;  /* 0x00000000005c8947 */ /* 0x000fec0003800000 */
[----:B------:R-:W-:Y:S02]  /*0d70*/  FSETP.GTU.FTZ.AND P0, PT, |R2|, +INF , PT ;  /* 0x7f8000000200780b */ /* 0x000fe40003f1c200 */
[----:B------:R-:W-:-:S04]  /*0d80*/  FSETP.GTU.FTZ.AND P1, PT, |R3|, +INF , PT ;  /* 0x7f8000000300780b */ /* 0x000fc80003f3c200 */
[----:B------:R-:W-:-:S13]  /*0d90*/  PLOP3.LUT P0, PT, P0, P1, PT, 0xf8, 0x8f ;  /* 0x00000000008f781c */ /* 0x000fda0000703f70 */
[----:B------:R-:W-:Y:S05]  /*0da0*/  @P0 BRA `(.L_x_19) ;  /* 0x0000000400440947 */ /* 0x000fea0003800000 */
[----:B------:R-:W-:-:S13]  /*0db0*/  LOP3.LUT P0, RZ, R3, 0x7fffffff, R2, 0xc8, !PT ;  /* 0x7fffffff03ff7812 */ /* 0x000fda000780c802 */
[----:B------:R-:W-:Y:S05]  /*0dc0*/  @!P0 BRA `(.L_x_20) ;  /* 0x0000000400348947 */ /* 0x000fea0003800000 */
[C---:B------:R-:W-:Y:S02]  /*0dd0*/  FSETP.NEU.FTZ.AND P2, PT, |R2|.reuse, +INF , PT ;  /* 0x7f8000000200780b */ /* 0x040fe40003f5d200 */
[----:B------:R-:W-:Y:S02]  /*0de0*/  FSETP.NEU.FTZ.AND P1, PT, |R3|, +INF , PT ;  /* 0x7f8000000300780b */ /* 0x000fe40003f3d200 */
[----:B------:R-:W-:-:S11]  /*0df0*/  FSETP.NEU.FTZ.AND P0, PT, |R2|, +INF , PT ;  /* 0x7f8000000200780b */ /* 0x000fd60003f1d200 */
[----:B------:R-:W-:Y:S05]  /*0e00*/  @!P1 BRA !P2, `(.L_x_20) ;  /* 0x0000000400249947 */ /* 0x000fea0005000000 */
[----:B------:R-:W-:-:S04]  /*0e10*/  LOP3.LUT P2, RZ, R2, 0x7fffffff, RZ, 0xc0, !PT ;  /* 0x7fffffff02ff7812 */ /* 0x000fc8000784c0ff */
[----:B------:R-:W-:-:S13]  /*0e20*/  PLOP3.LUT P1, PT, P1, P2, PT, 0x2f, 0xf2 ;  /* 0x0000000000f2781c */ /* 0x000fda0000f24577 */
[----:B------:R-:W-:Y:S05]  /*0e30*/  @P1 BRA `(.L_x_21) ;  /* 0x0000000400101947 */ /* 0x000fea0003800000 */
[----:B------:R-:W-:-:S04]  /*0e40*/  LOP3.LUT P1, RZ, R3, 0x7fffffff, RZ, 0xc0, !PT ;  /* 0x7fffffff03ff7812 */ /* 0x000fc8000782c0ff */
[----:B------:R-:W-:-:S13]  /*0e50*/  PLOP3.LUT P0, PT, P0, P1, PT, 0x2f, 0xf2 ;  /* 0x0000000000f2781c */ /* 0x000fda0000702577 */
[----:B------:R-:W-:Y:S05]  /*0e60*/  @P0 BRA `(.L_x_22) ;  /* 0x0000000000f80947 */ /* 0x000fea0003800000 */
[----:B------:R-:W-:Y:S02]  /*0e70*/  ISETP.GE.AND P0, PT, R11, RZ, PT ;  /* 0x000000ff0b00720c */ /* 0x000fe40003f06270 */
[----:B------:R-:W-:-:S11]  /*0e80*/  ISETP.GE.AND P1, PT, R12, RZ, PT ;  /* 0x000000ff0c00720c */ /* 0x000fd60003f26270 */
[----:B------:R-:W-:Y:S01]  /*0e90*/  @P0 MOV R9, RZ ;  /* 0x000000ff00090202 */ /* 0x000fe20000000f00 */
[----:B------:R-:W-:Y:S02]  /*0ea0*/  @!P0 IMAD.MOV.U32 R9, RZ, RZ, -0x40 ;  /* 0xffffffc0ff098424 */ /* 0x000fe400078e00ff */
[----:B------:R-:W-:Y:S01]  /*0eb0*/  @!P0 FFMA R2, R2, 1.84467440737095516160e+19, RZ ;  /* 0x5f80000002028823 */ /* 0x000fe200000000ff */
[----:B------:R-:W-:Y:S02]  /*0ec0*/  @!P1 FFMA R3, R3, 1.84467440737095516160e+19, RZ ;  /* 0x5f80000003039823 */ /* 0x000fe400000000ff */
[----:B------:R-:W-:-:S07]  /*0ed0*/  @!P1 IADD3 R9, PT, PT, R9, 0x40, RZ ;  /* 0x0000004009099810 */ /* 0x000fce0007ffe0ff */
.L_x_18:
[----:B------:R-:W-:-:S04]  /*0ee0*/  LEA R12, R10, 0xc0800000, 0x17 ;  /* 0xc08000000a0c7811 */ /* 0x000fc800078eb8ff */
[----:B------:R-:W-:Y:S01]  /*0ef0*/  IADD3 R12, PT, PT, -R12, R3, RZ ;  /* 0x000000030c0c7210 */ /* 0x000fe20007ffe1ff */
[----:B------:R-:W-:-:S03]  /*0f00*/  VIADD R3, R14, 0xffffff81 ;  /* 0xffffff810e037836 */ /* 0x000fc60000000000 */
[----:B------:R-:W0:Y:S01]  /*0f10*/  MUFU.RCP R11, R12 ;  /* 0x0000000c000b7308 */ /* 0x000e220000001000 */
[----:B------:R-:W-:Y:S01]  /*0f20*/  FADD.FTZ R13, -R12, -RZ ;  /* 0x800000ff0c0d7221 */ /* 0x000fe20000010100 */
[C---:B------:R-:W-:Y:S01]  /*0f30*/  IMAD R2, R3.reuse, -0x800000, R2 ;  /* 0xff80000003027824 */ /* 0x040fe200078e0202 */
[----:B------:R-:W-:-:S04]  /*0f40*/  IADD3 R10, PT, PT, R3, 0x7f, -R10 ;  /* 0x0000007f030a7810 */ /* 0x000fc80007ffe80a */
[----:B------:R-:W-:Y:S01]  /*0f50*/  IADD3 R10, PT, PT, R10, R9, RZ ;  /* 0x000000090a0a7210 */ /* 0x000fe20007ffe0ff */
[----:B0-----:R-:W-:-:S04]  /*0f60*/  FFMA R14, R11, R13, 1 ;  /* 0x3f8000000b0e7423 */ /* 0x001fc8000000000d */
[----:B------:R-:W-:-:S04]  /*0f70*/  FFMA R16, R11, R14, R11 ;  /* 0x0000000e0b107223 */ /* 0x000fc8000000000b */
[----:B------:R-:W-:-:S04]  /*0f80*/  FFMA R11, R2, R16, RZ ;  /* 0x00000010020b7223 */ /* 0x000fc800000000ff */
[----:B------:R-:W-:-:S04]  /*0f90*/  FFMA R14, R13, R11, R2 ;  /* 0x0000000b0d0e7223 */ /* 0x000fc80000000002 */
[----:B------:R-:W-:-:S04]  /*0fa0*/  FFMA R11, R16, R14, R11 ;  /* 0x0000000e100b7223 */ /* 0x000fc8000000000b */
[----:B------:R-:W-:-:S04]  /*0fb0*/  FFMA R14, R13, R11, R2 ;  /* 0x0000000b0d0e7223 */ /* 0x000fc80000000002 */
[----:B------:R-:W-:-:S05]  /*0fc0*/  FFMA R2, R16, R14, R11 ;  /* 0x0000000e10027223 */ /* 0x000fca000000000b */
[----:B------:R-:W-:-:S04]  /*0fd0*/  SHF.R.U32.HI R3, RZ, 0x17, R2 ;  /* 0x00000017ff037819 */ /* 0x000fc80000011602 */
[----:B------:R-:W-:-:S04]  /*0fe0*/  LOP3.LUT R3, R3, 0xff, RZ, 0xc0, !PT ;  /* 0x000000ff03037812 */ /* 0x000fc800078ec0ff */
[----:B------:R-:W-:-:S05]  /*0ff0*/  IADD3 R13, PT, PT, R3, R10, RZ ;  /* 0x0000000a030d7210 */ /* 0x000fca0007ffe0ff */
[----:B------:R-:W-:-:S05]  /*1000*/  VIADD R3, R13, 0xffffffff ;  /* 0xffffffff0d037836 */ /* 0x000fca0000000000 */
[----:B------:R-:W-:-:S13]  /*1010*/  ISETP.GE.U32.AND P0, PT, R3, 0xfe, PT ;  /* 0x000000fe0300780c */ /* 0x000fda0003f06070 */
[----:B------:R-:W-:Y:S05]  /*1020*/  @!P0 BRA `(.L_x_23) ;  /* 0x0000000000808947 */ /* 0x000fea0003800000 */
[----:B------:R-:W-:-:S13]  /*1030*/  ISETP.GT.AND P0, PT, R13, 0xfe, PT ;  /* 0x000000fe0d00780c */ /* 0x000fda0003f04270 */
[----:B------:R-:W-:Y:S05]  /*1040*/  @P0 BRA `(.L_x_24) ;  /* 0x00000000006c0947 */ /* 0x000fea0003800000 */
[----:B------:R-:W-:-:S13]  /*1050*/  ISETP.GE.AND P0, PT, R13, 0x1, PT ;  /* 0x000000010d00780c */ /* 0x000fda0003f06270 */
[----:B------:R-:W-:Y:S05]  /*1060*/  @P0 BRA `(.L_x_25) ;  /* 0x0000000000980947 */ /* 0x000fea0003800000 */
[----:B------:R-:W-:Y:S02]  /*1070*/  ISETP.GE.AND P0, PT, R13, -0x18, PT ;  /* 0xffffffe80d00780c */ /* 0x000fe40003f06270 */
[----:B------:R-:W-:-:S11]  /*1080*/  LOP3.LUT R2, R2, 0x80000000, RZ, 0xc0, !PT ;  /* 0x8000000002027812 */ /* 0x000fd600078ec0ff */
[----:B------:R-:W-:Y:S05]  /*1090*/  @!P0 BRA `(.L_x_25) ;  /* 0x00000000008c8947 */ /* 0x000fea0003800000 */
[CCC-:B------:R-:W-:Y:S01]  /*10a0*/  FFMA.RZ R3, R16.reuse, R14.reuse, R11.reuse ;  /* 0x0000000e10037223 */ /* 0x1c0fe2000000c00b */
[C---:B------:R-:W-:Y:S01]  /*10b0*/  IADD3 R12, PT, PT, R13.reuse, 0x20, RZ ;  /* 0x000000200d0c7810 */ /* 0x040fe20007ffe0ff */
[CCC-:B------:R-:W-:Y:S01]  /*10c0*/  FFMA.RM R10, R16.reuse, R14.reuse, R11.reuse ;  /* 0x0000000e100a7223 */ /* 0x1c0fe2000000400b */
[----:B------:R-:W-:Y:S02]  /*10d0*/  ISETP.NE.AND P2, PT, R13, RZ, PT ;  /* 0x000000ff0d00720c */ /* 0x000fe40003f45270 */
[----:B------:R-:W-:Y:S01]  /*10e0*/  LOP3.LUT R9, R3, 0x7fffff, RZ, 0xc0, !PT ;  /* 0x007fffff03097812 */ /* 0x000fe200078ec0ff */
[----:B------:R-:W-:Y:S01]  /*10f0*/  FFMA.RP R3, R16, R14, R11 ;  /* 0x0000000e10037223 */ /* 0x000fe2000000800b */
[----:B------:R-:W-:Y:S02]  /*1100*/  ISETP.NE.AND P1, PT, R13, RZ, PT ;  /* 0x000000ff0d00720c */ /* 0x000fe40003f25270 */
[----:B------:R-:W-:Y:S02]  /*1110*/  LOP3.LUT R9, R9, 0x800000, RZ, 0xfc, !PT ;  /* 0x0080000009097812 */ /* 0x000fe400078efcff */
[----:B------:R-:W-:-:S02]  /*1120*/  IADD3 R11, PT, PT, -R13, RZ, RZ ;  /* 0x000000ff0d0b7210 */ /* 0x000fc40007ffe1ff */
[----:B------:R-:W-:Y:S02]  /*1130*/  SHF.L.U32 R12, R9, R12, RZ ;  /* 0x0000000c090c7219 */ /* 0x000fe400000006ff */
[----:B------:R-:W-:Y:S02]  /*1140*/  FSETP.NEU.FTZ.AND P0, PT, R3, R10, PT ;  /* 0x0000000a0300720b */ /* 0x000fe40003f1d000 */
[----:B------:R-:W-:Y:S02]  /*1150*/  SEL R10, R11, RZ, P2 ;  /* 0x000000ff0b0a7207 */ /* 0x000fe40001000000 */
[----:B------:R-:W-:Y:S02]  /*1160*/  ISETP.NE.AND P1, PT, R12, RZ, P1 ;  /* 0x000000ff0c00720c */ /* 0x000fe40000f25270 */
[----:B------:R-:W-:Y:S02]  /*1170*/  SHF.R.U32.HI R10, RZ, R10, R9 ;  /* 0x0000000aff0a7219 */ /* 0x000fe40000011609 */
[----:B------:R-:W-:-:S02]  /*1180*/  PLOP3.LUT P0, PT, P0, P1, PT, 0xf8, 0x8f ;  /* 0x00000000008f781c */ /* 0x000fc40000703f70 */
[----:B------:R-:W-:Y:S02]  /*1190*/  SHF.R.U32.HI R12, RZ, 0x1, R10 ;  /* 0x00000001ff0c7819 */ /* 0x000fe4000001160a */
[----:B------:R-:W-:-:S04]  /*11a0*/  SEL R3, RZ, 0x1, !P0 ;  /* 0x00000001ff037807 */ /* 0x000fc80004000000 */
[----:B------:R-:W-:-:S04]  /*11b0*/  LOP3.LUT R3, R3, 0x1, R12, 0xf8, !PT ;  /* 0x0000000103037812 */ /* 0x000fc800078ef80c */
[----:B------:R-:W-:-:S05]  /*11c0*/  LOP3.LUT R3, R3, R10, RZ, 0xc0, !PT ;  /* 0x0000000a03037212 */ /* 0x000fca00078ec0ff */
[----:B------:R-:W-:-:S05]  /*11d0*/  IMAD.IADD R3, R12, 0x1, R3 ;  /* 0x000000010c037824 */ /* 0x000fca00078e0203 */
[----:B------:R-:W-:Y:S01]  /*11e0*/  LOP3.LUT R2, R3, R2, RZ, 0xfc, !PT ;  /* 0x0000000203027212 */ /* 0x000fe200078efcff */
[----:B------:R-:W-:Y:S06]  /*11f0*/  BRA `(.L_x_25) ;  /* 0x0000000000347947 */ /* 0x000fec0003800000 */
.L_x_24:
[----:B------:R-:W-:-:S04]  /*1200*/  LOP3.LUT R2, R2, 0x80000000, RZ, 0xc0, !PT ;  /* 0x8000000002027812 */ /* 0x000fc800078ec0ff */
[----:B------:R-:W-:Y:S01]  /*1210*/  LOP3.LUT R2, R2, 0x7f800000, RZ, 0xfc, !PT ;  /* 0x7f80000002027812 */ /* 0x000fe200078efcff */
[----:B------:R-:W-:Y:S06]  /*1220*/  BRA `(.L_x_25) ;  /* 0x0000000000287947 */ /* 0x000fec0003800000 */
.L_x_23:
[----:B------:R-:W-:Y:S01]  /*1230*/  LEA R2, R10, R2, 0x17 ;  /* 0x000000020a027211 */ /* 0x000fe200078eb8ff */
[----:B------:R-:W-:Y:S06]  /*1240*/  BRA `(.L_x_25) ;  /* 0x0000000000207947 */ /* 0x000fec0003800000 */
.L_x_22:
[----:B------:R-:W-:-:S04]  /*1250*/  LOP3.LUT R2, R3, 0x80000000, R2, 0x48, !PT ;  /* 0x8000000003027812 */ /* 0x000fc800078e4802 */
[----:B------:R-:W-:Y:S01]  /*1260*/  LOP3.LUT R2, R2, 0x7f800000, RZ, 0xfc, !PT ;  /* 0x7f80000002027812 */ /* 0x000fe200078efcff */
[----:B------:R-:W-:Y:S06]  /*1270*/  BRA `(.L_x_25) ;  /* 0x0000000000147947 */ /* 0x000fec0003800000 */
.L_x_21:
[----:B------:R-:W-:Y:S01]  /*1280*/  LOP3.LUT R2, R3, 0x80000000, R2, 0x48, !PT ;  /* 0x8000000003027812 */ /* 0x000fe200078e4802 */
[----:B------:R-:W-:Y:S06]  /*1290*/  BRA `(.L_x_25) ;  /* 0x00000000000c7947 */ /* 0x000fec0003800000 */
.L_x_20:
[----:B------:R-:W0:Y:S01]  /*12a0*/  MUFU.RSQ R2, -QNAN ;  /* 0xffc0000000027908 */ /* 0x000e220000001400 */
[----:B------:R-:W-:Y:S05]  /*12b0*/  BRA `(.L_x_25) ;  /* 0x0000000000047947 */ /* 0x000fea0003800000 */
.L_x_19:
[----:B------:R-:W-:-:S07]  /*12c0*/  FADD.FTZ R2, R2, R3 ;  /* 0x0000000302027221 */ /* 0x000fce0000010000 */
.L_x_25:
[----:B------:R-:W-:-:S04]  /*12d0*/  HFMA2 R9, -RZ, RZ, 0, 0 ;  /* 0x00000000ff097431 */ /* 0x000fc800000001ff */
[----:B0-----:R-:W-:Y:S05]  /*12e0*/  RET.REL.NODEC R8 `(_Z7computefiffffffffffffffff) ;  /* 0xffffffec08447950 */ /* 0x001fea0003c3ffff */
.L_x_26:
[----:B------:R-:W-:-:S00]  /*12f0*/  BRA `(.L_x_26) ;  /* 0xfffffffc00fc7947 */ /* 0x000fc0000383ffff */
[----:B------:R-:W-:-:S00]  /*1300*/  NOP ;  /* 0x0000000000007918 */ /* 0x000fc00000000000 */
[----:B------:R-:W-:-:S00]  /*1310*/  NOP ;  /* 0x0000000000007918 */ /* 0x000fc00000000000 */
[----:B------:R-:W-:-:S00]  /*1320*/  NOP ;  /* 0x0000000000007918 */ /* 0x000fc00000000000 */
[----:B------:R-:W-:-:S00]  /*1330*/  NOP ;  /* 0x0000000000007918 */ /* 0x000fc00000000000 */
[----:B------:R-:W-:-:S00]  /*1340*/  NOP ;  /* 0x0000000000007918 */ /* 0x000fc00000000000 */
[----:B------:R-:W-:-:S00]  /*1350*/  NOP ;  /* 0x0000000000007918 */ /* 0x000fc00000000000 */
[----:B------:R-:W-:-:S00]  /*1360*/  NOP ;  /* 0x0000000000007918 */ /* 0x000fc00000000000 */
[----:B------:R-:W-:-:S00]  /*1370*/  NOP ;  /* 0x0000000000007918 */ /* 0x000fc00000000000 */
.L_x_28:


//--------------------- .nv.global.init           --------------------------
	.section	.nv.global.init,"aw",@progbits
.nv.global.init:
	.type		$str,@object
	.size		$str,(.L_0 - $str)
$str:
        /*0000*/ 	.byte	0x25, 0x2e, 0x31, 0x37, 0x67, 0x0a, 0x00
.L_0:


//--------------------- .nv.shared.reserved.0     --------------------------
	.section	.nv.shared.reserved.0,"aw",@nobits
	.weak		__nv_reservedSMEM_offset_0_alias
	.size		__nv_reservedSMEM_offset_0_alias, 0, 64
	.other		__nv_reservedSMEM_offset_0_alias,@"STO_CUDA_RESERVED_SHARED STV_DEFAULT"
__nv_reservedSMEM_offset_0_alias:
	.zero		0
	.zero		64


//--------------------- .nv.constant0._Z7computefiffffffffffffffff --------------------------
	.section	.nv.constant0._Z7computefiffffffffffffffff,"a",@progbits
	.sectionflags	@""
	.align	4
.nv.constant0._Z7computefiffffffffffffffff:
	.zero		968


//--------------------- SYMBOLS --------------------------

	.type		.nv.reservedSmem.offset0,@object
	.size		.nv.reservedSmem.offset0,0x4
	.type		vprintf,@function
